	.headerflags	@"EF_CUDA_TEXMODE_UNIFIED EF_CUDA_64BIT_ADDRESS EF_CUDA_ACCELERATORS EF_CUDA_SM90 EF_CUDA_VIRTUAL_SM(EF_CUDA_SM90)"
	.elftype	@"ET_EXEC"


//--------------------- .nv.info                  --------------------------
	.section	.nv.info,"",@"SHT_CUDA_INFO"
	.align	4


	//----- nvinfo : EIATTR_REGCOUNT
	.align		4
        /*0000*/ 	.byte	0x04, 0x2f
        /*0002*/ 	.short	(.L_3 - .L_2)
	.align		4
.L_2:
        /*0004*/ 	.word	index@(triton_poi_fused__native_batch_norm_legit_no_training_convolution_3)
        /*0008*/ 	.word	0x00000016


	//----- nvinfo : EIATTR_MIN_STACK_SIZE
	.align		4
.L_3:
        /*000c*/ 	.byte	0x04, 0x12
        /*000e*/ 	.short	(.L_5 - .L_4)
	.align		4
.L_4:
        /*0010*/ 	.word	index@(triton_poi_fused__native_batch_norm_legit_no_training_convolution_3)
        /*0014*/ 	.word	0x00000000


	//----- nvinfo : EIATTR_FRAME_SIZE
	.align		4
.L_5:
        /*0018*/ 	.byte	0x04, 0x11
        /*001a*/ 	.short	(.L_7 - .L_6)
	.align		4
.L_6:
        /*001c*/ 	.word	index@(triton_poi_fused__native_batch_norm_legit_no_training_convolution_3)
        /*0020*/ 	.word	0x00000000


	//----- nvinfo : EIATTR_MIN_STACK_SIZE
	.align		4
.L_7:
        /*0024*/ 	.byte	0x04, 0x12
        /*0026*/ 	.short	(.L_9 - .L_8)
	.align		4
.L_8:
        /*0028*/ 	.word	index@(triton_poi_fused__native_batch_norm_legit_no_training_convolution_3)
        /*002c*/ 	.word	0x00000000
.L_9:


//--------------------- .nv.info.triton_poi_fused__native_batch_norm_legit_no_training_convolution_3 --------------------------
	.section	.nv.info.triton_poi_fused__native_batch_norm_legit_no_training_convolution_3,"",@"SHT_CUDA_INFO"
	.sectionflags	@""
	.align	4


	//----- nvinfo : EIATTR_CUDA_API_VERSION
	.align		4
        /*0000*/ 	.byte	0x04, 0x37
        /*0002*/ 	.short	(.L_11 - .L_10)
.L_10:
        /*0004*/ 	.word	0x0000007c


	//----- nvinfo : EIATTR_KPARAM_INFO
	.align		4
.L_11:
        /*0008*/ 	.byte	0x04, 0x17
        /*000a*/ 	.short	(.L_13 - .L_12)
.L_12:
        /*000c*/ 	.word	0x00000000
        /*0010*/ 	.short	0x0007
        /*0012*/ 	.short	0x0038
        /*0014*/ 	.byte	0x00, 0xf0, 0x11, 0x00


	//----- nvinfo : EIATTR_KPARAM_INFO
	.align		4
.L_13:
        /*0018*/ 	.byte	0x04, 0x17
        /*001a*/ 	.short	(.L_15 - .L_14)
.L_14:
        /*001c*/ 	.word	0x00000000
        /*0020*/ 	.short	0x0006
        /*0022*/ 	.short	0x0030
        /*0024*/ 	.byte	0x00, 0xf4, 0x21, 0x00


	//----- nvinfo : EIATTR_KPARAM_INFO
	.align		4
.L_15:
        /*0028*/ 	.byte	0x04, 0x17
        /*002a*/ 	.short	(.L_17 - .L_16)
.L_16:
        /*002c*/ 	.word	0x00000000
        /*0030*/ 	.short	0x0005
        /*0032*/ 	.short	0x0028
        /*0034*/ 	.byte	0x00, 0xf4, 0x21, 0x00


	//----- nvinfo : EIATTR_KPARAM_INFO
	.align		4
.L_17:
        /*0038*/ 	.byte	0x04, 0x17
        /*003a*/ 	.short	(.L_19 - .L_18)
.L_18:
        /*003c*/ 	.word	0x00000000
        /*0040*/ 	.short	0x0004
        /*0042*/ 	.short	0x0020
        /*0044*/ 	.byte	0x00, 0xf4, 0x21, 0x00


	//----- nvinfo : EIATTR_KPARAM_INFO
	.align		4
.L_19:
        /*0048*/ 	.byte	0x04, 0x17
        /*004a*/ 	.short	(.L_21 - .L_20)
.L_20:
        /*004c*/ 	.word	0x00000000
        /*0050*/ 	.short	0x0003
        /*0052*/ 	.short	0x0018
        /*0054*/ 	.byte	0x00, 0xf4, 0x21, 0x00


	//----- nvinfo : EIATTR_KPARAM_INFO
	.align		4
.L_21:
        /*0058*/ 	.byte	0x04, 0x17
        /*005a*/ 	.short	(.L_23 - .L_22)
.L_22:
        /*005c*/ 	.word	0x00000000
        /*0060*/ 	.short	0x0002
        /*0062*/ 	.short	0x0010
        /*0064*/ 	.byte	0x00, 0xf4, 0x21, 0x00


	//----- nvinfo : EIATTR_KPARAM_INFO
	.align		4
.L_23:
        /*0068*/ 	.byte	0x04, 0x17
        /*006a*/ 	.short	(.L_25 - .L_24)
.L_24:
        /*006c*/ 	.word	0x00000000
        /*0070*/ 	.short	0x0001
        /*0072*/ 	.short	0x0008
        /*0074*/ 	.byte	0x00, 0xf4, 0x21, 0x00


	//----- nvinfo : EIATTR_KPARAM_INFO
	.align		4
.L_25:
        /*0078*/ 	.byte	0x04, 0x17
        /*007a*/ 	.short	(.L_27 - .L_26)
.L_26:
        /*007c*/ 	.word	0x00000000
        /*0080*/ 	.short	0x0000
        /*0082*/ 	.short	0x0000
        /*0084*/ 	.byte	0x00, 0xf4, 0x21, 0x00


	//----- nvinfo : EIATTR_SPARSE_MMA_MASK
	.align		4
.L_27:
        /*0088*/ 	.byte	0x03, 0x50
        /*008a*/ 	.short	0x0000


	//----- nvinfo : EIATTR_MAXREG_COUNT
	.align		4
        /*008c*/ 	.byte	0x03, 0x1b
        /*008e*/ 	.short	0x00ff


	//----- nvinfo : EIATTR_EXIT_INSTR_OFFSETS
	.align		4
        /*0090*/ 	.byte	0x04, 0x1c
        /*0092*/ 	.short	(.L_29 - .L_28)


	//   ....[0]....
.L_28:
        /*0094*/ 	.word	0x00000380


	//----- nvinfo : EIATTR_REQNTID
	.align		4
.L_29:
        /*0098*/ 	.byte	0x04, 0x10
        /*009a*/ 	.short	(.L_31 - .L_30)
.L_30:
        /*009c*/ 	.word	0x00000080
        /*00a0*/ 	.word	0x00000001
        /*00a4*/ 	.word	0x00000001


	//----- nvinfo : EIATTR_CBANK_PARAM_SIZE
	.align		4
.L_31:
        /*00a8*/ 	.byte	0x03, 0x19
        /*00aa*/ 	.short	0x003c


	//----- nvinfo : EIATTR_PARAM_CBANK
	.align		4
        /*00ac*/ 	.byte	0x04, 0x0a
        /*00ae*/ 	.short	(.L_33 - .L_32)
	.align		4
.L_32:
        /*00b0*/ 	.word	index@(.nv.constant0.triton_poi_fused__native_batch_norm_legit_no_training_convolution_3)
        /*00b4*/ 	.short	0x0210
        /*00b6*/ 	.short	0x003c


	//----- nvinfo : EIATTR_SW_WAR
	.align		4
.L_33:
        /*00b8*/ 	.byte	0x04, 0x36
        /*00ba*/ 	.short	(.L_35 - .L_34)
.L_34:
        /*00bc*/ 	.word	0x00000008
.L_35:


//--------------------- .nv.callgraph             --------------------------
	.section	.nv.callgraph,"",@"SHT_CUDA_CALLGRAPH"
	.align	4
	.sectionentsize	8
	.align		4
        /*0000*/ 	.word	0x00000000
	.align		4
        /*0004*/ 	.word	0xffffffff
	.align		4
        /*0008*/ 	.word	0x00000000
	.align		4
        /*000c*/ 	.word	0xfffffffe
	.align		4
        /*0010*/ 	.word	0x00000000
	.align		4
        /*0014*/ 	.word	0xfffffffd
	.align		4
        /*0018*/ 	.word	0x00000000
	.align		4
        /*001c*/ 	.word	0xfffffffc


//--------------------- .nv.constant4             --------------------------
	.section	.nv.constant4,"a",@progbits
	.align	8
	.align		8
.nv.constant4:
        /*0000*/ 	.dword	_$_str
	.align		8
        /*0008*/ 	.dword	_$_str_$_2


//--------------------- .text.triton_poi_fused__native_batch_norm_legit_no_training_convolution_3 --------------------------
	.section	.text.triton_poi_fused__native_batch_norm_legit_no_training_convolution_3,"ax",@progbits
	.align	128
        .global         triton_poi_fused__native_batch_norm_legit_no_training_convolution_3
        .type           triton_poi_fused__native_batch_norm_legit_no_training_convolution_3,@function
        .size           triton_poi_fused__native_batch_norm_legit_no_training_convolution_3,(.L_x_1 - triton_poi_fused__native_batch_norm_legit_no_training_convolution_3)
        .other          triton_poi_fused__native_batch_norm_legit_no_training_convolution_3,@"STO_CUDA_ENTRY STV_DEFAULT"
triton_poi_fused__native_batch_norm_legit_no_training_convolution_3:
.text.triton_poi_fused__native_batch_norm_legit_no_training_convolution_3:
[----:B------:R-:W-:Y:S01]  /*0000*/  LDC R1, c[0x0][0x28] ;  /* 0x00000a00ff017b82 */ /* 0x000fe20000000800 */
[----:B------:R-:W1:Y:S07]  /*0010*/  S2R R0, SR_TID.X ;  /* 0x0000000000007919 */ /* 0x000e6e0000002100 */
[----:B------:R-:W2:Y:S01]  /*0020*/  LDC.64 R14, c[0x0][0x228] ;  /* 0x00008a00ff0e7b82 */ /* 0x000ea20000000a00 */
[----:B------:R-:W-:Y:S01]  /*0030*/  ULDC.64 UR4, c[0x0][0x208] ;  /* 0x0000820000047ab9 */ /* 0x000fe20000000a00 */
[----:B------:R-:W3:Y:S06]  /*0040*/  S2R R5, SR_CTAID.X ;  /* 0x0000000000057919 */ /* 0x000eec0000002500 */
[----:B------:R-:W4:Y:S08]  /*0050*/  LDC.64 R10, c[0x0][0x218] ;  /* 0x00008600ff0a7b82 */ /* 0x000f300000000a00 */
[----:B------:R-:W5:Y:S08]  /*0060*/  LDC.64 R12, c[0x0][0x220] ;  /* 0x00008800ff0c7b82 */ /* 0x000f700000000a00 */
[----:B------:R-:W4:Y:S01]  /*0070*/  LDC.64 R16, c[0x0][0x230] ;  /* 0x00008c00ff107b82 */ /* 0x000f220000000a00 */
[----:B-1----:R-:W-:-:S02]  /*0080*/  SHF.L.U32 R0, R0, 0x1, RZ ;  /* 0x0000000100007819 */ /* 0x002fc400000006ff */
[----:B---3--:R-:W-:Y:S02]  /*0090*/  SHF.R.S32.HI R3, RZ, 0x17, R5 ;  /* 0x00000017ff037819 */ /* 0x008fe40000011405 */
[----:B------:R-:W-:Y:S02]  /*00a0*/  LOP3.LUT R0, R0, 0xfe, RZ, 0xc0, !PT ;  /* 0x000000fe00007812 */ /* 0x000fe400078ec0ff */
[----:B------:R-:W-:Y:S02]  /*00b0*/  SGXT R3, R3, 0x1 ;  /* 0x000000010303781a */ /* 0x000fe40000000200 */
[----:B------:R-:W-:Y:S02]  /*00c0*/  LEA R0, R5, R0, 0x8 ;  /* 0x0000000005007211 */ /* 0x000fe400078e40ff */
[----:B------:R-:W1:Y:S02]  /*00d0*/  LDC.64 R4, c[0x0][0x238] ;  /* 0x00008e00ff047b82 */ /* 0x000e640000000a00 */
[----:B------:R-:W-:-:S04]  /*00e0*/  LEA.HI R3, R3, R0, RZ, 0x2 ;  /* 0x0000000003037211 */ /* 0x000fc800078f10ff */
[--C-:B------:R-:W-:Y:S02]  /*00f0*/  SHF.R.S32.HI R2, RZ, 0x2, R3.reuse ;  /* 0x00000002ff027819 */ /* 0x100fe40000011403 */
[----:B------:R-:W-:-:S04]  /*0100*/  SHF.R.S32.HI R3, RZ, 0x1f, R3 ;  /* 0x0000001fff037819 */ /* 0x000fc80000011403 */
[----:B------:R-:W-:-:S04]  /*0110*/  LEA.HI R3, R3, R2, RZ, 0x9 ;  /* 0x0000000203037211 */ /* 0x000fc800078f48ff */
[----:B------:R-:W-:-:S04]  /*0120*/  LOP3.LUT R3, R3, 0xfffffe00, RZ, 0xc0, !PT ;  /* 0xfffffe0003037812 */ /* 0x000fc800078ec0ff */
[----:B------:R-:W-:Y:S02]  /*0130*/  IADD3 R19, R2, -R3, RZ ;  /* 0x8000000302137210 */ /* 0x000fe40007ffe0ff */
[----:B------:R-:W3:Y:S03]  /*0140*/  LDC.64 R2, c[0x0][0x210] ;  /* 0x00008400ff027b82 */ /* 0x000ee60000000a00 */
[----:B--2---:R-:W-:-:S05]  /*0150*/  IMAD.WIDE R14, R19, 0x4, R14 ;  /* 0x00000004130e7825 */ /* 0x004fca00078e020e */
[----:B------:R2:W2:Y:S01]  /*0160*/  LDG.E.EL R18, desc[UR4][R14.64] ;  /* 0x000000040e127981 */ /* 0x0004a2000c2e1900 */
[----:B----4-:R-:W-:-:S04]  /*0170*/  IMAD.WIDE R10, R19, 0x4, R10 ;  /* 0x00000004130a7825 */ /* 0x010fc800078e020a */
[----:B-----5:R-:W-:Y:S01]  /*0180*/  IMAD.WIDE R12, R19, 0x4, R12 ;  /* 0x00000004130c7825 */ /* 0x020fe200078e020c */
[----:B------:R4:W5:Y:S04]  /*0190*/  LDG.E.EL R8, desc[UR4][R10.64] ;  /* 0x000000040a087981 */ /* 0x000968000c2e1900 */
[----:B------:R-:W5:Y:S01]  /*01a0*/  LDG.E.EL R9, desc[UR4][R12.64] ;  /* 0x000000040c097981 */ /* 0x000f62000c2e1900 */
[----:B---3--:R-:W-:-:S05]  /*01b0*/  IMAD.WIDE R2, R0, 0x4, R2 ;  /* 0x0000000400027825 */ /* 0x008fca00078e0202 */
[----:B------:R-:W5:Y:S01]  /*01c0*/  LDG.E.64 R6, desc[UR4][R2.64] ;  /* 0x0000000402067981 */ /* 0x000f62000c1e1b00 */
[----:B0-2---:R-:W-:-:S04]  /*01d0*/  IMAD.WIDE R14, R19, 0x4, R16 ;  /* 0x00000004130e7825 */ /* 0x005fc800078e0210 */
[----:B-1----:R-:W-:Y:S02]  /*01e0*/  IMAD.WIDE R16, R19, 0x4, R4 ;  /* 0x0000000413107825 */ /* 0x002fe400078e0204 */
[----:B------:R-:W2:Y:S01]  /*01f0*/  LDG.E.EL R14, desc[UR4][R14.64] ;  /* 0x000000040e0e7981 */ /* 0x000ea2000c2e1900 */
[----:B----4-:R-:W-:Y:S01]  /*0200*/  HFMA2.MMA R10, -RZ, RZ, 1.625, 0 ;  /* 0x3e800000ff0a7435 */ /* 0x010fe200000001ff */
[----:B------:R-:W0:Y:S02]  /*0210*/  LDC.64 R4, c[0x0][0x240] ;  /* 0x00009000ff047b82 */ /* 0x000e240000000a00 */
[----:B------:R-:W2:Y:S01]  /*0220*/  LDG.E.EL R17, desc[UR4][R16.64] ;  /* 0x0000000410117981 */ /* 0x000ea2000c2e1900 */
[----:B0-----:R-:W-:-:S04]  /*0230*/  IMAD.WIDE R4, R0, 0x4, R4 ;  /* 0x0000000400047825 */ /* 0x001fc800078e0204 */
[----:B------:R-:W-:-:S04]  /*0240*/  FADD R18, R18, 9.9999997473787516356e-06 ;  /* 0x3727c5ac12127421 */ /* 0x000fc80000000000 */
[----:B------:R-:W0:Y:S02]  /*0250*/  MUFU.SQRT R19, R18 ;  /* 0x0000001200137308 */ /* 0x000e240000002000 */
[C---:B0-----:R-:W-:Y:S02]  /*0260*/  FSETP.GT.AND P0, PT, R19.reuse, 8.50705917302346158658e+37, PT ;  /* 0x7e8000001300780b */ /* 0x041fe40003f04000 */
[----:B------:R-:W-:-:S11]  /*0270*/  FSETP.GEU.AND P1, PT, R19, 1.175494350822287508e-38, PT ;  /* 0x008000001300780b */ /* 0x000fd60003f2e000 */
[----:B------:R-:W-:-:S04]  /*0280*/  @P0 FMUL R19, R19, 0.25 ;  /* 0x3e80000013130820 */ /* 0x000fc80000400000 */
[----:B------:R-:W-:-:S06]  /*0290*/  @!P1 FMUL R19, R19, 16777216 ;  /* 0x4b80000013139820 */ /* 0x000fcc0000400000 */
[----:B------:R-:W0:Y:S01]  /*02a0*/  MUFU.RCP R19, R19 ;  /* 0x0000001300137308 */ /* 0x000e220000001000 */
[----:B------:R-:W-:Y:S01]  /*02b0*/  FSEL R10, R10, 1, P0 ;  /* 0x3f8000000a0a7808 */ /* 0x000fe20000000000 */
[--C-:B-----5:R-:W-:Y:S01]  /*02c0*/  FADD R6, R6, R8.reuse ;  /* 0x0000000806067221 */ /* 0x120fe20000000000 */
[----:B------:R-:W-:-:S03]  /*02d0*/  FADD R7, R7, R8 ;  /* 0x0000000807077221 */ /* 0x000fc60000000000 */
[----:B------:R-:W-:Y:S01]  /*02e0*/  @!P1 FMUL R10, R10, 16777216 ;  /* 0x4b8000000a0a9820 */ /* 0x000fe20000400000 */
[C---:B------:R-:W-:Y:S01]  /*02f0*/  FADD R8, -R9.reuse, R6 ;  /* 0x0000000609087221 */ /* 0x040fe20000000100 */
[----:B------:R-:W-:Y:S02]  /*0300*/  FADD R9, -R9, R7 ;  /* 0x0000000709097221 */ /* 0x000fe40000000100 */
[----:B0-----:R-:W-:-:S04]  /*0310*/  FMUL R10, R19, R10 ;  /* 0x0000000a130a7220 */ /* 0x001fc80000400000 */
[-C--:B------:R-:W-:Y:S01]  /*0320*/  FMUL R8, R8, R10.reuse ;  /* 0x0000000a08087220 */ /* 0x080fe20000400000 */
[----:B------:R-:W-:-:S03]  /*0330*/  FMUL R10, R9, R10 ;  /* 0x0000000a090a7220 */ /* 0x000fc60000400000 */
[C-C-:B--2---:R-:W-:Y:S01]  /*0340*/  FFMA R8, R14.reuse, R8, R17.reuse ;  /* 0x000000080e087223 */ /* 0x144fe20000000011 */
[----:B------:R-:W-:Y:S01]  /*0350*/  FFMA R9, R14, R10, R17 ;  /* 0x0000000a0e097223 */ /* 0x000fe20000000011 */
[----:B------:R-:W-:Y:S04]  /*0360*/  STG.E.64 desc[UR4][R2.64], R6 ;  /* 0x0000000602007986 */ /* 0x000fe8000c101b04 */
[----:B------:R-:W-:Y:S01]  /*0370*/  STG.E.64 desc[UR4][R4.64], R8 ;  /* 0x0000000804007986 */ /* 0x000fe2000c101b04 */
[----:B------:R-:W-:Y:S05]  /*0380*/  EXIT ;  /* 0x000000000000794d */ /* 0x000fea0003800000 */
.L_x_0:
[----:B------:R-:W-:-:S00]  /*0390*/  BRA `(.L_x_0) ;  /* 0xfffffffc00fc7947 */ /* 0x000fc0000383ffff */
[----:B------:R-:W-:-:S00]  /*03a0*/  NOP ;  /* 0x0000000000007918 */ /* 0x000fc00000000000 */
        /* <DEDUP_REMOVED lines=13> */
.L_x_1:


//--------------------- .nv.global.init           --------------------------
	.section	.nv.global.init,"aw",@progbits
.nv.global.init:
	.type		_$_str,@object
	.size		_$_str,(_$_str_$_2 - _$_str)
_$_str:
        /*0000*/ 	.byte	0x5f, 0x5f, 0x43, 0x55, 0x44, 0x41, 0x5f, 0x46, 0x54, 0x5a, 0x00
	.type		_$_str_$_2,@object
	.size		_$_str_$_2,(.L_1 - _$_str_$_2)
_$_str_$_2:
        /*000b*/ 	.byte	0x5f, 0x5f, 0x43, 0x55, 0x44, 0x41, 0x5f, 0x50, 0x52, 0x45, 0x43, 0x5f, 0x53, 0x51, 0x52, 0x54
        /*001b*/ 	.byte	0x00
.L_1:


//--------------------- .nv.constant0.triton_poi_fused__native_batch_norm_legit_no_training_convolution_3 --------------------------
	.section	.nv.constant0.triton_poi_fused__native_batch_norm_legit_no_training_convolution_3,"a",@progbits
	.sectionflags	@""
	.align	4
.nv.constant0.triton_poi_fused__native_batch_norm_legit_no_training_convolution_3:
	.zero		588
